	.headerflags	@"EF_CUDA_TEXMODE_UNIFIED EF_CUDA_64BIT_ADDRESS EF_CUDA_ACCELERATORS EF_CUDA_SM90 EF_CUDA_VIRTUAL_SM(EF_CUDA_SM90)"
	.elftype	@"ET_EXEC"


//--------------------- .nv.info                  --------------------------
	.section	.nv.info,"",@"SHT_CUDA_INFO"
	.align	4


	//----- nvinfo : EIATTR_REGCOUNT
	.align		4
        /*0000*/ 	.byte	0x04, 0x2f
        /*0002*/ 	.short	(.L_1 - .L_0)
	.align		4
.L_0:
        /*0004*/ 	.word	index@(triton_poi_fused_convolution_leaky_relu_leaky_relu_backward_16)
        /*0008*/ 	.word	0x0000000e


	//----- nvinfo : EIATTR_MIN_STACK_SIZE
	.align		4
.L_1:
        /*000c*/ 	.byte	0x04, 0x12
        /*000e*/ 	.short	(.L_3 - .L_2)
	.align		4
.L_2:
        /*0010*/ 	.word	index@(triton_poi_fused_convolution_leaky_relu_leaky_relu_backward_16)
        /*0014*/ 	.word	0x00000000


	//----- nvinfo : EIATTR_FRAME_SIZE
	.align		4
.L_3:
        /*0018*/ 	.byte	0x04, 0x11
        /*001a*/ 	.short	(.L_5 - .L_4)
	.align		4
.L_4:
        /*001c*/ 	.word	index@(triton_poi_fused_convolution_leaky_relu_leaky_relu_backward_16)
        /*0020*/ 	.word	0x00000000


	//----- nvinfo : EIATTR_MIN_STACK_SIZE
	.align		4
.L_5:
        /*0024*/ 	.byte	0x04, 0x12
        /*0026*/ 	.short	(.L_7 - .L_6)
	.align		4
.L_6:
        /*0028*/ 	.word	index@(triton_poi_fused_convolution_leaky_relu_leaky_relu_backward_16)
        /*002c*/ 	.word	0x00000000
.L_7:


//--------------------- .nv.info.triton_poi_fused_convolution_leaky_relu_leaky_relu_backward_16 --------------------------
	.section	.nv.info.triton_poi_fused_convolution_leaky_relu_leaky_relu_backward_16,"",@"SHT_CUDA_INFO"
	.sectionflags	@""
	.align	4


	//----- nvinfo : EIATTR_CUDA_API_VERSION
	.align		4
        /*0000*/ 	.byte	0x04, 0x37
        /*0002*/ 	.short	(.L_9 - .L_8)
.L_8:
        /*0004*/ 	.word	0x0000007c


	//----- nvinfo : EIATTR_KPARAM_INFO
	.align		4
.L_9:
        /*0008*/ 	.byte	0x04, 0x17
        /*000a*/ 	.short	(.L_11 - .L_10)
.L_10:
        /*000c*/ 	.word	0x00000000
        /*0010*/ 	.short	0x0003
        /*0012*/ 	.short	0x0018
        /*0014*/ 	.byte	0x00, 0xf0, 0x11, 0x00


	//----- nvinfo : EIATTR_KPARAM_INFO
	.align		4
.L_11:
        /*0018*/ 	.byte	0x04, 0x17
        /*001a*/ 	.short	(.L_13 - .L_12)
.L_12:
        /*001c*/ 	.word	0x00000000
        /*0020*/ 	.short	0x0002
        /*0022*/ 	.short	0x0010
        /*0024*/ 	.byte	0x00, 0xf4, 0x21, 0x00


	//----- nvinfo : EIATTR_KPARAM_INFO
	.align		4
.L_13:
        /*0028*/ 	.byte	0x04, 0x17
        /*002a*/ 	.short	(.L_15 - .L_14)
.L_14:
        /*002c*/ 	.word	0x00000000
        /*0030*/ 	.short	0x0001
        /*0032*/ 	.short	0x0008
        /*0034*/ 	.byte	0x00, 0xf4, 0x21, 0x00


	//----- nvinfo : EIATTR_KPARAM_INFO
	.align		4
.L_15:
        /*0038*/ 	.byte	0x04, 0x17
        /*003a*/ 	.short	(.L_17 - .L_16)
.L_16:
        /*003c*/ 	.word	0x00000000
        /*0040*/ 	.short	0x0000
        /*0042*/ 	.short	0x0000
        /*0044*/ 	.byte	0x00, 0xf4, 0x21, 0x00


	//----- nvinfo : EIATTR_SPARSE_MMA_MASK
	.align		4
.L_17:
        /*0048*/ 	.byte	0x03, 0x50
        /*004a*/ 	.short	0x0000


	//----- nvinfo : EIATTR_MAXREG_COUNT
	.align		4
        /*004c*/ 	.byte	0x03, 0x1b
        /*004e*/ 	.short	0x00ff


	//----- nvinfo : EIATTR_EXIT_INSTR_OFFSETS
	.align		4
        /*0050*/ 	.byte	0x04, 0x1c
        /*0052*/ 	.short	(.L_19 - .L_18)


	//   ....[0]....
.L_18:
        /*0054*/ 	.word	0x00000260


	//   ....[1]....
        /*0058*/ 	.word	0x00000280


	//----- nvinfo : EIATTR_REQNTID
	.align		4
.L_19:
        /*005c*/ 	.byte	0x04, 0x10
        /*005e*/ 	.short	(.L_21 - .L_20)
.L_20:
        /*0060*/ 	.word	0x00000080
        /*0064*/ 	.word	0x00000001
        /*0068*/ 	.word	0x00000001


	//----- nvinfo : EIATTR_CBANK_PARAM_SIZE
	.align		4
.L_21:
        /*006c*/ 	.byte	0x03, 0x19
        /*006e*/ 	.short	0x001c


	//----- nvinfo : EIATTR_PARAM_CBANK
	.align		4
        /*0070*/ 	.byte	0x04, 0x0a
        /*0072*/ 	.short	(.L_23 - .L_22)
	.align		4
.L_22:
        /*0074*/ 	.word	index@(.nv.constant0.triton_poi_fused_convolution_leaky_relu_leaky_relu_backward_16)
        /*0078*/ 	.short	0x0210
        /*007a*/ 	.short	0x001c


	//----- nvinfo : EIATTR_SW_WAR
	.align		4
.L_23:
        /*007c*/ 	.byte	0x04, 0x36
        /*007e*/ 	.short	(.L_25 - .L_24)
.L_24:
        /*0080*/ 	.word	0x00000008
.L_25:


//--------------------- .nv.callgraph             --------------------------
	.section	.nv.callgraph,"",@"SHT_CUDA_CALLGRAPH"
	.align	4
	.sectionentsize	8
	.align		4
        /*0000*/ 	.word	0x00000000
	.align		4
        /*0004*/ 	.word	0xffffffff
	.align		4
        /*0008*/ 	.word	0x00000000
	.align		4
        /*000c*/ 	.word	0xfffffffe
	.align		4
        /*0010*/ 	.word	0x00000000
	.align		4
        /*0014*/ 	.word	0xfffffffd
	.align		4
        /*0018*/ 	.word	0x00000000
	.align		4
        /*001c*/ 	.word	0xfffffffc


//--------------------- .text.triton_poi_fused_convolution_leaky_relu_leaky_relu_backward_16 --------------------------
	.section	.text.triton_poi_fused_convolution_leaky_relu_leaky_relu_backward_16,"ax",@progbits
	.align	128
        .global         triton_poi_fused_convolution_leaky_relu_leaky_relu_backward_16
        .type           triton_poi_fused_convolution_leaky_relu_leaky_relu_backward_16,@function
        .size           triton_poi_fused_convolution_leaky_relu_leaky_relu_backward_16,(.L_x_1 - triton_poi_fused_convolution_leaky_relu_leaky_relu_backward_16)
        .other          triton_poi_fused_convolution_leaky_relu_leaky_relu_backward_16,@"STO_CUDA_ENTRY STV_DEFAULT"
triton_poi_fused_convolution_leaky_relu_leaky_relu_backward_16:
.text.triton_poi_fused_convolution_leaky_relu_leaky_relu_backward_16:
[----:B------:R-:W0:Y:S02]  /*0000*/  LDC R1, c[0x0][0x28] ;  /* 0x00000a00ff017b82 */ /* 0x000e240000000800 */
[----:B------:R-:W1:Y:S01]  /*0010*/  S2R R0, SR_TID.X ;  /* 0x0000000000007919 */ /* 0x000e620000002100 */
[----:B------:R-:W2:Y:S01]  /*0020*/  LDC.64 R4, c[0x0][0x218] ;  /* 0x00008600ff047b82 */ /* 0x000ea20000000a00 */
[----:B------:R-:W-:Y:S01]  /*0030*/  IMAD.MOV.U32 R11, RZ, RZ, RZ ;  /* 0x000000ffff0b7224 */ /* 0x000fe200078e00ff */
[----:B------:R-:W-:Y:S01]  /*0040*/  ULDC.64 UR4, c[0x0][0x208] ;  /* 0x0000820000047ab9 */ /* 0x000fe20000000a00 */
[----:B------:R-:W3:Y:S01]  /*0050*/  S2R R7, SR_CTAID.X ;  /* 0x0000000000077919 */ /* 0x000ee20000002500 */
[----:B------:R-:W-:-:S04]  /*0060*/  ULDC.64 UR6, c[0x0][0x220] ;  /* 0x0000880000067ab9 */ /* 0x000fc80000000a00 */
[----:B------:R-:W4:Y:S01]  /*0070*/  LDC.64 R2, c[0x0][0x210] ;  /* 0x00008400ff027b82 */ /* 0x000f220000000a00 */
[----:B-1----:R-:W-:-:S05]  /*0080*/  IMAD.SHL.U32 R0, R0, 0x2, RZ ;  /* 0x0000000200007824 */ /* 0x002fca00078e00ff */
[----:B------:R-:W-:-:S05]  /*0090*/  LOP3.LUT R0, R0, 0xfe, RZ, 0xc0, !PT ;  /* 0x000000fe00007812 */ /* 0x000fca00078ec0ff */
[----:B---3--:R-:W-:-:S04]  /*00a0*/  IMAD R7, R7, 0x100, R0 ;  /* 0x0000010007077824 */ /* 0x008fc800078e0200 */
[C---:B------:R-:W-:Y:S01]  /*00b0*/  IMAD.HI R0, R7.reuse, 0x5397829d, RZ ;  /* 0x5397829d07007827 */ /* 0x040fe200078e02ff */
[----:B------:R-:W-:-:S03]  /*00c0*/  ISETP.GE.AND P0, PT, R7, 0xc400, PT ;  /* 0x0000c4000700780c */ /* 0x000fc60003f06270 */
[----:B----4-:R-:W-:Y:S01]  /*00d0*/  IMAD.WIDE R2, R7, 0x4, R2 ;  /* 0x0000000407027825 */ /* 0x010fe200078e0202 */
[----:B------:R-:W-:-:S04]  /*00e0*/  SHF.R.U32.HI R9, RZ, 0x1f, R0 ;  /* 0x0000001fff097819 */ /* 0x000fc80000011600 */
[----:B------:R-:W-:-:S04]  /*00f0*/  LEA.HI.SX32 R9, R0, R9, 0x1a ;  /* 0x0000000900097211 */ /* 0x000fc800078fd2ff */
[----:B------:R-:W-:-:S04]  /*0100*/  LEA.HI R0, R9, R9, RZ, 0x6 ;  /* 0x0000000909007211 */ /* 0x000fc800078f30ff */
[----:B------:R-:W-:-:S05]  /*0110*/  LOP3.LUT R0, R0, 0xffffffc0, RZ, 0xc0, !PT ;  /* 0xffffffc000007812 */ /* 0x000fca00078ec0ff */
[----:B------:R-:W-:Y:S02]  /*0120*/  IMAD.IADD R9, R9, 0x1, -R0 ;  /* 0x0000000109097824 */ /* 0x000fe400078e0a00 */
[----:B------:R-:W-:Y:S02]  /*0130*/  IMAD.MOV.U32 R0, RZ, RZ, RZ ;  /* 0x000000ffff007224 */ /* 0x000fe400078e00ff */
[----:B--2---:R-:W-:Y:S01]  /*0140*/  IMAD.WIDE R4, R9, 0x4, R4 ;  /* 0x0000000409047825 */ /* 0x004fe200078e0204 */
[----:B------:R-:W-:-:S04]  /*0150*/  CS2R R8, SRZ ;  /* 0x0000000000087805 */ /* 0x000fc8000001ff00 */
[----:B------:R-:W2:Y:S04]  /*0160*/  @!P0 LDG.E.EL R11, desc[UR4][R4.64] ;  /* 0x00000004040b8981 */ /* 0x000ea8000c2e1900 */
[----:B------:R1:W2:Y:S04]  /*0170*/  @!P0 LDG.E.64 R8, desc[UR4][R2.64] ;  /* 0x0000000402088981 */ /* 0x0002a8000c1e1b00 */
[----:B------:R-:W3:Y:S01]  /*0180*/  @!P0 LDG.E.EL R0, desc[UR4][R4.64] ;  /* 0x0000000404008981 */ /* 0x000ee2000c2e1900 */
[----:B-1----:R-:W-:-:S04]  /*0190*/  IADD3 R2, P3, R7, UR6, RZ ;  /* 0x0000000607027c10 */ /* 0x002fc8000ff7e0ff */
[----:B------:R-:W-:Y:S02]  /*01a0*/  LEA.HI.X.SX32 R3, R7, UR7, 0x1, P3 ;  /* 0x0000000707037c11 */ /* 0x000fe400098f0eff */
[----:B--2---:R-:W-:Y:S02]  /*01b0*/  FSETP.GT.AND P2, PT, R8, -R11, PT ;  /* 0x8000000b0800720b */ /* 0x004fe40003f44000 */
[----:B---3--:R-:W-:Y:S01]  /*01c0*/  FSETP.GT.AND P1, PT, R9, -R0, PT ;  /* 0x800000000900720b */ /* 0x008fe20003f24000 */
[----:B------:R-:W-:Y:S01]  /*01d0*/  FADD R8, R11, R8 ;  /* 0x000000080b087221 */ /* 0x000fe20000000000 */
[----:B------:R-:W-:-:S09]  /*01e0*/  FADD R0, R0, R9 ;  /* 0x0000000900007221 */ /* 0x000fd20000000000 */
[----:B------:R-:W-:Y:S02]  /*01f0*/  @!P2 FMUL R8, R8, 0.20000000298023223877 ;  /* 0x3e4ccccd0808a820 */ /* 0x000fe40000400000 */
[----:B------:R-:W-:-:S03]  /*0200*/  @!P1 FMUL R0, R0, 0.20000000298023223877 ;  /* 0x3e4ccccd00009820 */ /* 0x000fc60000400000 */
[----:B------:R-:W-:Y:S02]  /*0210*/  FSETP.GT.AND P2, PT, R8, RZ, PT ;  /* 0x000000ff0800720b */ /* 0x000fe40003f44000 */
[----:B------:R-:W-:Y:S02]  /*0220*/  FSETP.GT.AND P1, PT, R0, RZ, PT ;  /* 0x000000ff0000720b */ /* 0x000fe40003f24000 */
[----:B------:R-:W-:Y:S02]  /*0230*/  SEL R0, RZ, 0x1, !P2 ;  /* 0x00000001ff007807 */ /* 0x000fe40005000000 */
[----:B------:R-:W-:-:S05]  /*0240*/  SEL R5, RZ, 0x100, !P1 ;  /* 0x00000100ff057807 */ /* 0x000fca0004800000 */
[----:B------:R-:W-:Y:S01]  /*0250*/  IMAD.IADD R5, R0, 0x1, R5 ;  /* 0x0000000100057824 */ /* 0x000fe200078e0205 */
[----:B------:R-:W-:Y:S06]  /*0260*/  @P0 EXIT ;  /* 0x000000000000094d */ /* 0x000fec0003800000 */
[----:B------:R-:W-:Y:S01]  /*0270*/  STG.E.U16 desc[UR4][R2.64], R5 ;  /* 0x0000000502007986 */ /* 0x000fe2000c101504 */
[----:B------:R-:W-:Y:S05]  /*0280*/  EXIT ;  /* 0x000000000000794d */ /* 0x000fea0003800000 */
.L_x_0:
[----:B------:R-:W-:-:S00]  /*0290*/  BRA `(.L_x_0) ;  /* 0xfffffffc00fc7947 */ /* 0x000fc0000383ffff */
[----:B------:R-:W-:-:S00]  /*02a0*/  NOP ;  /* 0x0000000000007918 */ /* 0x000fc00000000000 */
        /* <DEDUP_REMOVED lines=13> */
.L_x_1:


//--------------------- .nv.constant0.triton_poi_fused_convolution_leaky_relu_leaky_relu_backward_16 --------------------------
	.section	.nv.constant0.triton_poi_fused_convolution_leaky_relu_leaky_relu_backward_16,"a",@progbits
	.sectionflags	@""
	.align	4
.nv.constant0.triton_poi_fused_convolution_leaky_relu_leaky_relu_backward_16:
	.zero		556
